//
// Generated by NVIDIA NVVM Compiler
//
// Compiler Build ID: CL-36424714
// Cuda compilation tools, release 13.0, V13.0.88
// Based on NVVM 20.0.0
//

.version 9.0
.target sm_100
.address_size 64

	// .globl	_Z20cross_correlation_1dPiS_S_i
// _ZZ20cross_correlation_1dPiS_S_iE4temp has been demoted

.visible .entry _Z20cross_correlation_1dPiS_S_i(
	.param .u64 .ptr .align 1 _Z20cross_correlation_1dPiS_S_i_param_0,
	.param .u64 .ptr .align 1 _Z20cross_correlation_1dPiS_S_i_param_1,
	.param .u64 .ptr .align 1 _Z20cross_correlation_1dPiS_S_i_param_2,
	.param .u32 _Z20cross_correlation_1dPiS_S_i_param_3
)
{
	.reg .pred 	%p<5>;
	.reg .b32 	%r<49>;
	.reg .b64 	%rd<13>;
	// demoted variable
	.shared .align 4 .b8 _ZZ20cross_correlation_1dPiS_S_iE4temp[1060];
	ld.param.u64 	%rd4, [_Z20cross_correlation_1dPiS_S_i_param_0];
	ld.param.u64 	%rd2, [_Z20cross_correlation_1dPiS_S_i_param_1];
	ld.param.u64 	%rd3, [_Z20cross_correlation_1dPiS_S_i_param_2];
	ld.param.u32 	%r6, [_Z20cross_correlation_1dPiS_S_i_param_3];
	cvta.to.global.u64 	%rd1, %rd4;
	mov.u32 	%r7, %ctaid.x;
	mov.u32 	%r1, %ntid.x;
	mov.u32 	%r2, %tid.x;
	mad.lo.s32 	%r3, %r7, %r1, %r2;
	setp.ge.s32 	%p1, %r3, %r6;
	shl.b32 	%r8, %r2, 2;
	mov.u32 	%r9, _ZZ20cross_correlation_1dPiS_S_iE4temp;
	add.s32 	%r4, %r9, %r8;
	@%p1 bra 	$L__BB0_2;
	mul.wide.s32 	%rd5, %r3, 4;
	add.s64 	%rd6, %rd1, %rd5;
	ld.global.u32 	%r11, [%rd6];
	st.shared.u32 	[%r4], %r11;
	bra.uni 	$L__BB0_3;
$L__BB0_2:
	mov.b32 	%r10, 0;
	st.shared.u32 	[%r4], %r10;
$L__BB0_3:
	add.s32 	%r5, %r3, %r1;
	setp.gt.u32 	%p2, %r2, 8;
	@%p2 bra 	$L__BB0_7;
	setp.ge.s32 	%p3, %r5, %r6;
	@%p3 bra 	$L__BB0_6;
	mul.wide.s32 	%rd7, %r5, 4;
	add.s64 	%rd8, %rd1, %rd7;
	ld.global.u32 	%r15, [%rd8];
	shl.b32 	%r16, %r1, 2;
	add.s32 	%r17, %r4, %r16;
	st.shared.u32 	[%r17], %r15;
	bra.uni 	$L__BB0_7;
$L__BB0_6:
	shl.b32 	%r12, %r1, 2;
	add.s32 	%r13, %r4, %r12;
	mov.b32 	%r14, 0;
	st.shared.u32 	[%r13], %r14;
$L__BB0_7:
	bar.sync 	0;
	add.s32 	%r18, %r6, -9;
	setp.ge.s32 	%p4, %r3, %r18;
	@%p4 bra 	$L__BB0_9;
	cvta.to.global.u64 	%rd9, %rd3;
	ld.shared.u32 	%r19, [%r4];
	ld.global.u32 	%r20, [%rd9];
	mul.lo.s32 	%r21, %r20, %r19;
	ld.shared.u32 	%r22, [%r4+4];
	ld.global.u32 	%r23, [%rd9+4];
	mad.lo.s32 	%r24, %r23, %r22, %r21;
	ld.shared.u32 	%r25, [%r4+8];
	ld.global.u32 	%r26, [%rd9+8];
	mad.lo.s32 	%r27, %r26, %r25, %r24;
	ld.shared.u32 	%r28, [%r4+12];
	ld.global.u32 	%r29, [%rd9+12];
	mad.lo.s32 	%r30, %r29, %r28, %r27;
	ld.shared.u32 	%r31, [%r4+16];
	ld.global.u32 	%r32, [%rd9+16];
	mad.lo.s32 	%r33, %r32, %r31, %r30;
	ld.shared.u32 	%r34, [%r4+20];
	ld.global.u32 	%r35, [%rd9+20];
	mad.lo.s32 	%r36, %r35, %r34, %r33;
	ld.shared.u32 	%r37, [%r4+24];
	ld.global.u32 	%r38, [%rd9+24];
	mad.lo.s32 	%r39, %r38, %r37, %r36;
	ld.shared.u32 	%r40, [%r4+28];
	ld.global.u32 	%r41, [%rd9+28];
	mad.lo.s32 	%r42, %r41, %r40, %r39;
	ld.shared.u32 	%r43, [%r4+32];
	ld.global.u32 	%r44, [%rd9+32];
	mad.lo.s32 	%r45, %r44, %r43, %r42;
	ld.shared.u32 	%r46, [%r4+36];
	ld.global.u32 	%r47, [%rd9+36];
	mad.lo.s32 	%r48, %r47, %r46, %r45;
	cvta.to.global.u64 	%rd10, %rd2;
	mul.wide.s32 	%rd11, %r3, 4;
	add.s64 	%rd12, %rd10, %rd11;
	st.global.u32 	[%rd12], %r48;
$L__BB0_9:
	ret;

}


// ===== COMPILED SASS (sm_100) =====

	.target	sm_100

	.elftype	@"ET_EXEC"


//--------------------- .note.nv.tkinfo           --------------------------
	.section	.note.nv.tkinfo,"",@"SHT_NOTE"
	.sectionflags	@"SHF_NOTE_NV_TKINFO"
	.tkinfo
        /*0018*/ 	.word	0x00000002
        /*0030*/ 	.string	""
        /*0030*/ 	.string	"ptxas"
        /*0030*/ 	.string	"Cuda compilation tools, release 13.0, V13.0.88"
        /*0030*/ 	.string	"Build cuda_13.0.r13.0/compiler.36424714_0"
        /*0030*/ 	.string	"-arch sm_100 -m 64 "



//--------------------- .note.nv.cuinfo           --------------------------
	.section	.note.nv.cuinfo,"",@"SHT_NOTE"
	.sectionflags	@"SHF_NOTE_NV_CUINFO"
        /*0018*/ 	.short	0x0002
        /*001a*/ 	.short	0x0064
        /*001c*/ 	.short	0x0082
	.zero		2


//--------------------- .nv.info                  --------------------------
	.section	.nv.info,"",@"SHT_CUDA_INFO"
	.align	4


	//----- nvinfo : EIATTR_REGCOUNT
	.align		4
        /*0000*/ 	.byte	0x04, 0x2f
        /*0002*/ 	.short	(.L_1 - .L_0)
	.align		4
.L_0:
        /*0004*/ 	.word	index@(_Z20cross_correlation_1dPiS_S_i)
        /*0008*/ 	.word	0x0000001b


	//----- nvinfo : EIATTR_FRAME_SIZE
	.align		4
.L_1:
        /*000c*/ 	.byte	0x04, 0x11
        /*000e*/ 	.short	(.L_3 - .L_2)
	.align		4
.L_2:
        /*0010*/ 	.word	index@(_Z20cross_correlation_1dPiS_S_i)
        /*0014*/ 	.word	0x00000000


	//----- nvinfo : EIATTR_MIN_STACK_SIZE
	.align		4
.L_3:
        /*0018*/ 	.byte	0x04, 0x12
        /*001a*/ 	.short	(.L_5 - .L_4)
	.align		4
.L_4:
        /*001c*/ 	.word	index@(_Z20cross_correlation_1dPiS_S_i)
        /*0020*/ 	.word	0x00000000
.L_5:


//--------------------- .nv.compat                --------------------------
	.section	.nv.compat,"",@"SHT_CUDA_COMPAT_INFO"
	.align	4
        /*0000*/ 	.byte	0x02, 0x09, 0x00, 0x00, 0x02, 0x02, 0x01, 0x00, 0x02, 0x05, 0x05, 0x00, 0x03, 0x07, 0x01, 0x01
        /*0010*/ 	.byte	0x02, 0x03, 0x00, 0x00, 0x02, 0x06, 0x01, 0x00, 0x04, 0x0b, 0x08, 0x00, 0x09, 0x00, 0x00, 0x00
        /*0020*/ 	.byte	0x00, 0x00, 0x00, 0x00


//--------------------- .nv.info._Z20cross_correlation_1dPiS_S_i --------------------------
	.section	.nv.info._Z20cross_correlation_1dPiS_S_i,"",@"SHT_CUDA_INFO"
	.sectionflags	@""
	.align	4


	//----- nvinfo : EIATTR_CUDA_API_VERSION
	.align		4
        /*0000*/ 	.byte	0x04, 0x37
        /*0002*/ 	.short	(.L_7 - .L_6)
.L_6:
        /*0004*/ 	.word	0x00000082


	//----- nvinfo : EIATTR_KPARAM_INFO
	.align		4
.L_7:
        /*0008*/ 	.byte	0x04, 0x17
        /*000a*/ 	.short	(.L_9 - .L_8)
.L_8:
        /*000c*/ 	.word	0x00000000
        /*0010*/ 	.short	0x0003
        /*0012*/ 	.short	0x0018
        /*0014*/ 	.byte	0x00, 0xf0, 0x11, 0x00


	//----- nvinfo : EIATTR_KPARAM_INFO
	.align		4
.L_9:
        /*0018*/ 	.byte	0x04, 0x17
        /*001a*/ 	.short	(.L_11 - .L_10)
.L_10:
        /*001c*/ 	.word	0x00000000
        /*0020*/ 	.short	0x0002
        /*0022*/ 	.short	0x0010
        /*0024*/ 	.byte	0x00, 0xf5, 0x21, 0x00


	//----- nvinfo : EIATTR_KPARAM_INFO
	.align		4
.L_11:
        /*0028*/ 	.byte	0x04, 0x17
        /*002a*/ 	.short	(.L_13 - .L_12)
.L_12:
        /*002c*/ 	.word	0x00000000
        /*0030*/ 	.short	0x0001
        /*0032*/ 	.short	0x0008
        /*0034*/ 	.byte	0x00, 0xf5, 0x21, 0x00


	//----- nvinfo : EIATTR_KPARAM_INFO
	.align		4
.L_13:
        /*0038*/ 	.byte	0x04, 0x17
        /*003a*/ 	.short	(.L_15 - .L_14)
.L_14:
        /*003c*/ 	.word	0x00000000
        /*0040*/ 	.short	0x0000
        /*0042*/ 	.short	0x0000
        /*0044*/ 	.byte	0x00, 0xf5, 0x21, 0x00


	//----- nvinfo : EIATTR_SPARSE_MMA_MASK
	.align		4
.L_15:
        /*0048*/ 	.byte	0x03, 0x50
        /*004a*/ 	.short	0x0000


	//----- nvinfo : EIATTR_MAXREG_COUNT
	.align		4
        /*004c*/ 	.byte	0x03, 0x1b
        /*004e*/ 	.short	0x00ff


	//----- nvinfo : EIATTR_NUM_BARRIERS
	.align		4
        /*0050*/ 	.byte	0x02, 0x4c
        /*0052*/ 	.byte	0x01
	.zero		1


	//----- nvinfo : EIATTR_MERCURY_ISA_VERSION
	.align		4
        /*0054*/ 	.byte	0x03, 0x5f
        /*0056*/ 	.short	0x0101


	//----- nvinfo : EIATTR_VRC_CTA_INIT_COUNT
	.align		4
        /*0058*/ 	.byte	0x02, 0x4a
	.zero		1
	.zero		1


	//----- nvinfo : EIATTR_EXIT_INSTR_OFFSETS
	.align		4
        /*005c*/ 	.byte	0x04, 0x1c
        /*005e*/ 	.short	(.L_17 - .L_16)


	//   ....[0]....
.L_16:
        /*0060*/ 	.word	0x00000230


	//   ....[1]....
        /*0064*/ 	.word	0x00000460


	//----- nvinfo : EIATTR_CRS_STACK_SIZE
	.align		4
.L_17:
        /*0068*/ 	.byte	0x04, 0x1e
        /*006a*/ 	.short	(.L_19 - .L_18)
.L_18:
        /*006c*/ 	.word	0x00000000


	//----- nvinfo : EIATTR_CBANK_PARAM_SIZE
	.align		4
.L_19:
        /*0070*/ 	.byte	0x03, 0x19
        /*0072*/ 	.short	0x001c


	//----- nvinfo : EIATTR_PARAM_CBANK
	.align		4
        /*0074*/ 	.byte	0x04, 0x0a
        /*0076*/ 	.short	(.L_21 - .L_20)
	.align		4
.L_20:
        /*0078*/ 	.word	index@(.nv.constant0._Z20cross_correlation_1dPiS_S_i)
        /*007c*/ 	.short	0x0380
        /*007e*/ 	.short	0x001c


	//----- nvinfo : EIATTR_SW_WAR
	.align		4
.L_21:
        /*0080*/ 	.byte	0x04, 0x36
        /*0082*/ 	.short	(.L_23 - .L_22)
.L_22:
        /*0084*/ 	.word	0x00000008
.L_23:


//--------------------- .nv.callgraph             --------------------------
	.section	.nv.callgraph,"",@"SHT_CUDA_CALLGRAPH"
	.align	4
	.sectionentsize	8
	.align		4
        /*0000*/ 	.word	0x00000000
	.align		4
        /*0004*/ 	.word	0xffffffff
	.align		4
        /*0008*/ 	.word	0x00000000
	.align		4
        /*000c*/ 	.word	0xfffffffe
	.align		4
        /*0010*/ 	.word	0x00000000
	.align		4
        /*0014*/ 	.word	0xfffffffd
	.align		4
        /*0018*/ 	.word	0x00000000
	.align		4
        /*001c*/ 	.word	0xfffffffc


//--------------------- .text._Z20cross_correlation_1dPiS_S_i --------------------------
	.section	.text._Z20cross_correlation_1dPiS_S_i,"ax",@progbits
	.align	128
        .global         _Z20cross_correlation_1dPiS_S_i
        .type           _Z20cross_correlation_1dPiS_S_i,@function
        .size           _Z20cross_correlation_1dPiS_S_i,(.L_x_4 - _Z20cross_correlation_1dPiS_S_i)
        .other          _Z20cross_correlation_1dPiS_S_i,@"STO_CUDA_ENTRY STV_DEFAULT"
_Z20cross_correlation_1dPiS_S_i:
.text._Z20cross_correlation_1dPiS_S_i:
[----:B------:R-:W-:Y:S01]  /*0000*/  LDC R1, c[0x0][0x37c] ;  /* 0x0000df00ff017b82 */ /* 0x000fe20000000800 */
[----:B------:R-:W0:Y:S07]  /*0010*/  S2R R6, SR_TID.X ;  /* 0x0000000000067919 */ /* 0x000e2e0000002100 */
[----:B------:R-:W0:Y:S01]  /*0020*/  S2UR UR4, SR_CTAID.X ;  /* 0x00000000000479c3 */ /* 0x000e220000002500 */
[----:B------:R-:W1:Y:S01]  /*0030*/  LDCU UR8, c[0x0][0x398] ;  /* 0x00007300ff0877ac */ /* 0x000e620008000800 */
[----:B------:R-:W2:Y:S06]  /*0040*/  LDCU.64 UR6, c[0x0][0x358] ;  /* 0x00006b00ff0677ac */ /* 0x000eac0008000a00 */
[----:B------:R-:W0:Y:S02]  /*0050*/  LDC R7, c[0x0][0x360] ;  /* 0x0000d800ff077b82 */ /* 0x000e240000000800 */
[----:B0-----:R-:W-:-:S05]  /*0060*/  IMAD R0, R7, UR4, R6 ;  /* 0x0000000407007c24 */ /* 0x001fca000f8e0206 */
[----:B-1----:R-:W-:-:S13]  /*0070*/  ISETP.GE.AND P0, PT, R0, UR8, PT ;  /* 0x0000000800007c0c */ /* 0x002fda000bf06270 */
[----:B------:R-:W0:Y:S02]  /*0080*/  @!P0 LDC.64 R2, c[0x0][0x380] ;  /* 0x0000e000ff028b82 */ /* 0x000e240000000a00 */
[----:B0-----:R-:W-:-:S06]  /*0090*/  @!P0 IMAD.WIDE R2, R0, 0x4, R2 ;  /* 0x0000000400028825 */ /* 0x001fcc00078e0202 */
[----:B--2---:R-:W2:Y:S01]  /*00a0*/  @!P0 LDG.E R3, desc[UR6][R2.64] ;  /* 0x0000000602038981 */ /* 0x004ea2000c1e1900 */
[----:B------:R-:W0:Y:S01]  /*00b0*/  S2UR UR5, SR_CgaCtaId ;  /* 0x00000000000579c3 */ /* 0x000e220000008800 */
[----:B------:R-:W-:Y:S01]  /*00c0*/  UMOV UR4, 0x400 ;  /* 0x0000040000047882 */ /* 0x000fe20000000000 */
[----:B------:R-:W-:Y:S01]  /*00d0*/  BSSY.RECONVERGENT B0, `(.L_x_0) ;  /* 0x0000012000007945 */ /* 0x000fe20003800200 */
[----:B0-----:R-:W-:-:S06]  /*00e0*/  ULEA UR4, UR5, UR4, 0x18 ;  /* 0x0000000405047291 */ /* 0x001fcc000f8ec0ff */
[----:B------:R-:W-:-:S05]  /*00f0*/  LEA R4, R6, UR4, 0x2 ;  /* 0x0000000406047c11 */ /* 0x000fca000f8e10ff */
[----:B--2---:R0:W-:Y:S04]  /*0100*/  @!P0 STS [R4], R3 ;  /* 0x0000000304008388 */ /* 0x0041e80000000800 */
[----:B------:R0:W-:Y:S01]  /*0110*/  @P0 STS [R4], RZ ;  /* 0x000000ff04000388 */ /* 0x0001e20000000800 */
[----:B------:R-:W-:-:S13]  /*0120*/  ISETP.GT.U32.AND P0, PT, R6, 0x8, PT ;  /* 0x000000080600780c */ /* 0x000fda0003f04070 */
[----:B0-----:R-:W-:Y:S05]  /*0130*/  @P0 BRA `(.L_x_1) ;  /* 0x00000000002c0947 */ /* 0x001fea0003800000 */
[----:B------:R-:W-:-:S04]  /*0140*/  IADD3 R5, PT, PT, R0, R7, RZ ;  /* 0x0000000700057210 */ /* 0x000fc80007ffe0ff */
[----:B------:R-:W-:-:S13]  /*0150*/  ISETP.GE.AND P0, PT, R5, UR8, PT ;  /* 0x0000000805007c0c */ /* 0x000fda000bf06270 */
[----:B------:R-:W-:Y:S05]  /*0160*/  @P0 BRA `(.L_x_2) ;  /* 0x0000000000180947 */ /* 0x000fea0003800000 */
[----:B------:R-:W0:Y:S02]  /*0170*/  LDC.64 R2, c[0x0][0x380] ;  /* 0x0000e000ff027b82 */ /* 0x000e240000000a00 */
[----:B0-----:R-:W-:-:S06]  /*0180*/  IMAD.WIDE R2, R5, 0x4, R2 ;  /* 0x0000000405027825 */ /* 0x001fcc00078e0202 */
[----:B------:R-:W2:Y:S01]  /*0190*/  LDG.E R2, desc[UR6][R2.64] ;  /* 0x0000000602027981 */ /* 0x000ea2000c1e1900 */
[----:B------:R-:W-:-:S05]  /*01a0*/  LEA R5, R7, R4, 0x2 ;  /* 0x0000000407057211 */ /* 0x000fca00078e10ff */
[----:B--2---:R0:W-:Y:S01]  /*01b0*/  STS [R5], R2 ;  /* 0x0000000205007388 */ /* 0x0041e20000000800 */
[----:B------:R-:W-:Y:S05]  /*01c0*/  BRA `(.L_x_1) ;  /* 0x0000000000087947 */ /* 0x000fea0003800000 */
.L_x_2:
[----:B------:R-:W-:-:S05]  /*01d0*/  LEA R7, R7, R4, 0x2 ;  /* 0x0000000407077211 */ /* 0x000fca00078e10ff */
[----:B------:R1:W-:Y:S02]  /*01e0*/  STS [R7], RZ ;  /* 0x000000ff07007388 */ /* 0x0003e40000000800 */
.L_x_1:
[----:B------:R-:W-:Y:S05]  /*01f0*/  BSYNC.RECONVERGENT B0 ;  /* 0x0000000000007941 */ /* 0x000fea0003800200 */
.L_x_0:
[----:B------:R-:W-:Y:S01]  /*0200*/  BAR.SYNC.DEFER_BLOCKING 0x0 ;  /* 0x0000000000007b1d */ /* 0x000fe20000010000 */
[----:B------:R-:W-:-:S06]  /*0210*/  UIADD3 UR4, UPT, UPT, UR8, -0x9, URZ ;  /* 0xfffffff708047890 */ /* 0x000fcc000fffe0ff */
[----:B------:R-:W-:-:S13]  /*0220*/  ISETP.GE.AND P0, PT, R0, UR4, PT ;  /* 0x0000000400007c0c */ /* 0x000fda000bf06270 */
[----:B------:R-:W-:Y:S05]  /*0230*/  @P0 EXIT ;  /* 0x000000000000094d */ /* 0x000fea0003800000 */
[----:B0-----:R-:W0:Y:S01]  /*0240*/  LDC.64 R2, c[0x0][0x390] ;  /* 0x0000e400ff027b82 */ /* 0x001e220000000a00 */
[----:B------:R-:W2:Y:S04]  /*0250*/  LDS R15, [R4] ;  /* 0x00000000040f7984 */ /* 0x000ea80000000800 */
[----:B------:R-:W3:Y:S04]  /*0260*/  LDS R18, [R4+0x4] ;  /* 0x0000040004127984 */ /* 0x000ee80000000800 */
[----:B------:R-:W4:Y:S04]  /*0270*/  LDS R20, [R4+0x8] ;  /* 0x0000080004147984 */ /* 0x000f280000000800 */
[----:B------:R-:W5:Y:S04]  /*0280*/  LDS R22, [R4+0xc] ;  /* 0x00000c0004167984 */ /* 0x000f680000000800 */
[----:B------:R-:W5:Y:S04]  /*0290*/  LDS R23, [R4+0x10] ;  /* 0x0000100004177984 */ /* 0x000f680000000800 */
[----:B------:R-:W5:Y:S04]  /*02a0*/  LDS R24, [R4+0x14] ;  /* 0x0000140004187984 */ /* 0x000f680000000800 */
[----:B0-----:R-:W2:Y:S04]  /*02b0*/  LDG.E R16, desc[UR6][R2.64] ;  /* 0x0000000602107981 */ /* 0x001ea8000c1e1900 */
[----:B------:R-:W3:Y:S04]  /*02c0*/  LDG.E R17, desc[UR6][R2.64+0x4] ;  /* 0x0000040602117981 */ /* 0x000ee8000c1e1900 */
[----:B------:R-:W4:Y:S04]  /*02d0*/  LDG.E R19, desc[UR6][R2.64+0x8] ;  /* 0x0000080602137981 */ /* 0x000f28000c1e1900 */
[----:B------:R-:W5:Y:S04]  /*02e0*/  LDG.E R21, desc[UR6][R2.64+0xc] ;  /* 0x00000c0602157981 */ /* 0x000f68000c1e1900 */
[----:B------:R-:W5:Y:S04]  /*02f0*/  LDG.E R10, desc[UR6][R2.64+0x10] ;  /* 0x00001006020a7981 */ /* 0x000f68000c1e1900 */
[----:B------:R-:W5:Y:S04]  /*0300*/  LDG.E R9, desc[UR6][R2.64+0x14] ;  /* 0x0000140602097981 */ /* 0x000f68000c1e1900 */
[----:B------:R-:W5:Y:S04]  /*0310*/  LDG.E R8, desc[UR6][R2.64+0x18] ;  /* 0x0000180602087981 */ /* 0x000f68000c1e1900 */
[----:B-1----:R-:W5:Y:S04]  /*0320*/  LDG.E R7, desc[UR6][R2.64+0x1c] ;  /* 0x00001c0602077981 */ /* 0x002f68000c1e1900 */
[----:B------:R-:W5:Y:S04]  /*0330*/  LDG.E R6, desc[UR6][R2.64+0x20] ;  /* 0x0000200602067981 */ /* 0x000f68000c1e1900 */
[----:B------:R0:W5:Y:S04]  /*0340*/  LDG.E R5, desc[UR6][R2.64+0x24] ;  /* 0x0000240602057981 */ /* 0x000168000c1e1900 */
[----:B------:R-:W1:Y:S04]  /*0350*/  LDS R13, [R4+0x18] ;  /* 0x00001800040d7984 */ /* 0x000e680000000800 */
[----:B------:R-:W1:Y:S01]  /*0360*/  LDS R14, [R4+0x1c] ;  /* 0x00001c00040e7984 */ /* 0x000e620000000800 */
[----:B0-----:R-:W0:Y:S03]  /*0370*/  LDC.64 R2, c[0x0][0x388] ;  /* 0x0000e200ff027b82 */ /* 0x001e260000000a00 */
[----:B------:R-:W1:Y:S04]  /*0380*/  LDS R11, [R4+0x20] ;  /* 0x00002000040b7984 */ /* 0x000e680000000800 */
[----:B------:R-:W1:Y:S01]  /*0390*/  LDS R12, [R4+0x24] ;  /* 0x00002400040c7984 */ /* 0x000e620000000800 */
[----:B0-----:R-:W-:-:S04]  /*03a0*/  IMAD.WIDE R2, R0, 0x4, R2 ;  /* 0x0000000400027825 */ /* 0x001fc800078e0202 */
[----:B--2---:R-:W-:-:S04]  /*03b0*/  IMAD R15, R15, R16, RZ ;  /* 0x000000100f0f7224 */ /* 0x004fc800078e02ff */
[----:B---3--:R-:W-:-:S04]  /*03c0*/  IMAD R15, R18, R17, R15 ;  /* 0x00000011120f7224 */ /* 0x008fc800078e020f */
[----:B----4-:R-:W-:-:S04]  /*03d0*/  IMAD R15, R20, R19, R15 ;  /* 0x00000013140f7224 */ /* 0x010fc800078e020f */
[----:B-----5:R-:W-:-:S04]  /*03e0*/  IMAD R15, R22, R21, R15 ;  /* 0x00000015160f7224 */ /* 0x020fc800078e020f */
[----:B------:R-:W-:-:S04]  /*03f0*/  IMAD R10, R23, R10, R15 ;  /* 0x0000000a170a7224 */ /* 0x000fc800078e020f */
[----:B------:R-:W-:-:S04]  /*0400*/  IMAD R9, R24, R9, R10 ;  /* 0x0000000918097224 */ /* 0x000fc800078e020a */
[----:B-1----:R-:W-:-:S04]  /*0410*/  IMAD R8, R13, R8, R9 ;  /* 0x000000080d087224 */ /* 0x002fc800078e0209 */
[----:B------:R-:W-:-:S04]  /*0420*/  IMAD R7, R14, R7, R8 ;  /* 0x000000070e077224 */ /* 0x000fc800078e0208 */
[----:B------:R-:W-:-:S04]  /*0430*/  IMAD R6, R11, R6, R7 ;  /* 0x000000060b067224 */ /* 0x000fc800078e0207 */
[----:B------:R-:W-:-:S05]  /*0440*/  IMAD R5, R12, R5, R6 ;  /* 0x000000050c057224 */ /* 0x000fca00078e0206 */
[----:B------:R-:W-:Y:S01]  /*0450*/  STG.E desc[UR6][R2.64], R5 ;  /* 0x0000000502007986 */ /* 0x000fe2000c101906 */
[----:B------:R-:W-:Y:S05]  /*0460*/  EXIT ;  /* 0x000000000000794d */ /* 0x000fea0003800000 */
.L_x_3:
[----:B------:R-:W-:-:S00]  /*0470*/  BRA `(.L_x_3) ;  /* 0xfffffffc00fc7947 */ /* 0x000fc0000383ffff */
[----:B------:R-:W-:-:S00]  /*0480*/  NOP ;  /* 0x0000000000007918 */ /* 0x000fc00000000000 */
[----:B------:R-:W-:-:S00]  /*0490*/  NOP ;  /* 0x0000000000007918 */ /* 0x000fc00000000000 */
[----:B------:R-:W-:-:S00]  /*04a0*/  NOP ;  /* 0x0000000000007918 */ /* 0x000fc00000000000 */
[----:B------:R-:W-:-:S00]  /*04b0*/  NOP ;  /* 0x0000000000007918 */ /* 0x000fc00000000000 */
[----:B------:R-:W-:-:S00]  /*04c0*/  NOP ;  /* 0x0000000000007918 */ /* 0x000fc00000000000 */
[----:B------:R-:W-:-:S00]  /*04d0*/  NOP ;  /* 0x0000000000007918 */ /* 0x000fc00000000000 */
[----:B------:R-:W-:-:S00]  /*04e0*/  NOP ;  /* 0x0000000000007918 */ /* 0x000fc00000000000 */
[----:B------:R-:W-:-:S00]  /*04f0*/  NOP ;  /* 0x0000000000007918 */ /* 0x000fc00000000000 */
.L_x_4:


//--------------------- .nv.shared._Z20cross_correlation_1dPiS_S_i --------------------------
	.section	.nv.shared._Z20cross_correlation_1dPiS_S_i,"aw",@nobits
	.sectionflags	@""
	.align	4
.nv.shared._Z20cross_correlation_1dPiS_S_i:
	.zero		2084


//--------------------- .nv.shared.reserved.0     --------------------------
	.section	.nv.shared.reserved.0,"aw",@nobits
	.weak		__nv_reservedSMEM_offset_0_alias
	.size		__nv_reservedSMEM_offset_0_alias, 0, 64
	.other		__nv_reservedSMEM_offset_0_alias,@"STO_CUDA_RESERVED_SHARED STV_DEFAULT"
__nv_reservedSMEM_offset_0_alias:
	.zero		0
	.zero		64


//--------------------- .nv.constant0._Z20cross_correlation_1dPiS_S_i --------------------------
	.section	.nv.constant0._Z20cross_correlation_1dPiS_S_i,"a",@progbits
	.sectionflags	@""
	.align	4
.nv.constant0._Z20cross_correlation_1dPiS_S_i:
	.zero		924


//--------------------- SYMBOLS --------------------------

	.type		.nv.reservedSmem.offset0,@object
	.size		.nv.reservedSmem.offset0,0x4
	.type		.nv.reservedSmem.cap,@object
	.size		.nv.reservedSmem.cap,0x4
